//
// Generated by NVIDIA NVVM Compiler
//
// Compiler Build ID: CL-36424714
// Cuda compilation tools, release 13.0, V13.0.88
// Based on NVVM 20.0.0
//

.version 9.0
.target sm_100
.address_size 64

	// .globl	_Z27matmul_tiled_student_kernelPKfS0_Pfiii

.visible .entry _Z27matmul_tiled_student_kernelPKfS0_Pfiii(
	.param .u64 .ptr .align 1 _Z27matmul_tiled_student_kernelPKfS0_Pfiii_param_0,
	.param .u64 .ptr .align 1 _Z27matmul_tiled_student_kernelPKfS0_Pfiii_param_1,
	.param .u64 .ptr .align 1 _Z27matmul_tiled_student_kernelPKfS0_Pfiii_param_2,
	.param .u32 _Z27matmul_tiled_student_kernelPKfS0_Pfiii_param_3,
	.param .u32 _Z27matmul_tiled_student_kernelPKfS0_Pfiii_param_4,
	.param .u32 _Z27matmul_tiled_student_kernelPKfS0_Pfiii_param_5
)
{
	.reg .pred 	%p<4>;
	.reg .b32 	%r<13>;
	.reg .b64 	%rd<5>;

	ld.param.u64 	%rd1, [_Z27matmul_tiled_student_kernelPKfS0_Pfiii_param_2];
	ld.param.u32 	%r4, [_Z27matmul_tiled_student_kernelPKfS0_Pfiii_param_3];
	ld.param.u32 	%r3, [_Z27matmul_tiled_student_kernelPKfS0_Pfiii_param_5];
	mov.u32 	%r5, %ctaid.y;
	mov.u32 	%r6, %ntid.y;
	mov.u32 	%r7, %tid.y;
	mad.lo.s32 	%r1, %r5, %r6, %r7;
	mov.u32 	%r8, %ctaid.x;
	mov.u32 	%r9, %ntid.x;
	mov.u32 	%r10, %tid.x;
	mad.lo.s32 	%r2, %r8, %r9, %r10;
	setp.ge.s32 	%p1, %r1, %r4;
	setp.ge.s32 	%p2, %r2, %r3;
	or.pred  	%p3, %p1, %p2;
	@%p3 bra 	$L__BB0_2;
	cvta.to.global.u64 	%rd2, %rd1;
	mad.lo.s32 	%r11, %r3, %r1, %r2;
	mul.wide.s32 	%rd3, %r11, 4;
	add.s64 	%rd4, %rd2, %rd3;
	mov.b32 	%r12, 0;
	st.global.u32 	[%rd4], %r12;
$L__BB0_2:
	ret;

}


// ===== COMPILED SASS (sm_100) =====

	.target	sm_100

	.elftype	@"ET_EXEC"


//--------------------- .note.nv.tkinfo           --------------------------
	.section	.note.nv.tkinfo,"",@"SHT_NOTE"
	.sectionflags	@"SHF_NOTE_NV_TKINFO"
	.tkinfo
        /*0018*/ 	.word	0x00000002
        /*0030*/ 	.string	""
        /*0030*/ 	.string	"ptxas"
        /*0030*/ 	.string	"Cuda compilation tools, release 13.0, V13.0.88"
        /*0030*/ 	.string	"Build cuda_13.0.r13.0/compiler.36424714_0"
        /*0030*/ 	.string	"-arch sm_100 -m 64 "



//--------------------- .note.nv.cuinfo           --------------------------
	.section	.note.nv.cuinfo,"",@"SHT_NOTE"
	.sectionflags	@"SHF_NOTE_NV_CUINFO"
        /*0018*/ 	.short	0x0002
        /*001a*/ 	.short	0x0064
        /*001c*/ 	.short	0x0082
	.zero		2


//--------------------- .nv.info                  --------------------------
	.section	.nv.info,"",@"SHT_CUDA_INFO"
	.align	4


	//----- nvinfo : EIATTR_REGCOUNT
	.align		4
        /*0000*/ 	.byte	0x04, 0x2f
        /*0002*/ 	.short	(.L_1 - .L_0)
	.align		4
.L_0:
        /*0004*/ 	.word	index@(_Z27matmul_tiled_student_kernelPKfS0_Pfiii)
        /*0008*/ 	.word	0x00000008


	//----- nvinfo : EIATTR_FRAME_SIZE
	.align		4
.L_1:
        /*000c*/ 	.byte	0x04, 0x11
        /*000e*/ 	.short	(.L_3 - .L_2)
	.align		4
.L_2:
        /*0010*/ 	.word	index@(_Z27matmul_tiled_student_kernelPKfS0_Pfiii)
        /*0014*/ 	.word	0x00000000


	//----- nvinfo : EIATTR_MIN_STACK_SIZE
	.align		4
.L_3:
        /*0018*/ 	.byte	0x04, 0x12
        /*001a*/ 	.short	(.L_5 - .L_4)
	.align		4
.L_4:
        /*001c*/ 	.word	index@(_Z27matmul_tiled_student_kernelPKfS0_Pfiii)
        /*0020*/ 	.word	0x00000000
.L_5:


//--------------------- .nv.compat                --------------------------
	.section	.nv.compat,"",@"SHT_CUDA_COMPAT_INFO"
	.align	4
        /*0000*/ 	.byte	0x02, 0x09, 0x00, 0x00, 0x02, 0x02, 0x01, 0x00, 0x02, 0x05, 0x05, 0x00, 0x03, 0x07, 0x01, 0x01
        /*0010*/ 	.byte	0x02, 0x03, 0x00, 0x00, 0x02, 0x06, 0x01, 0x00, 0x04, 0x0b, 0x08, 0x00, 0x09, 0x00, 0x00, 0x00
        /*0020*/ 	.byte	0x00, 0x00, 0x00, 0x00


//--------------------- .nv.info._Z27matmul_tiled_student_kernelPKfS0_Pfiii --------------------------
	.section	.nv.info._Z27matmul_tiled_student_kernelPKfS0_Pfiii,"",@"SHT_CUDA_INFO"
	.sectionflags	@""
	.align	4


	//----- nvinfo : EIATTR_CUDA_API_VERSION
	.align		4
        /*0000*/ 	.byte	0x04, 0x37
        /*0002*/ 	.short	(.L_7 - .L_6)
.L_6:
        /*0004*/ 	.word	0x00000082


	//----- nvinfo : EIATTR_KPARAM_INFO
	.align		4
.L_7:
        /*0008*/ 	.byte	0x04, 0x17
        /*000a*/ 	.short	(.L_9 - .L_8)
.L_8:
        /*000c*/ 	.word	0x00000000
        /*0010*/ 	.short	0x0005
        /*0012*/ 	.short	0x0020
        /*0014*/ 	.byte	0x00, 0xf0, 0x11, 0x00


	//----- nvinfo : EIATTR_KPARAM_INFO
	.align		4
.L_9:
        /*0018*/ 	.byte	0x04, 0x17
        /*001a*/ 	.short	(.L_11 - .L_10)
.L_10:
        /*001c*/ 	.word	0x00000000
        /*0020*/ 	.short	0x0004
        /*0022*/ 	.short	0x001c
        /*0024*/ 	.byte	0x00, 0xf0, 0x11, 0x00


	//----- nvinfo : EIATTR_KPARAM_INFO
	.align		4
.L_11:
        /*0028*/ 	.byte	0x04, 0x17
        /*002a*/ 	.short	(.L_13 - .L_12)
.L_12:
        /*002c*/ 	.word	0x00000000
        /*0030*/ 	.short	0x0003
        /*0032*/ 	.short	0x0018
        /*0034*/ 	.byte	0x00, 0xf0, 0x11, 0x00


	//----- nvinfo : EIATTR_KPARAM_INFO
	.align		4
.L_13:
        /*0038*/ 	.byte	0x04, 0x17
        /*003a*/ 	.short	(.L_15 - .L_14)
.L_14:
        /*003c*/ 	.word	0x00000000
        /*0040*/ 	.short	0x0002
        /*0042*/ 	.short	0x0010
        /*0044*/ 	.byte	0x00, 0xf5, 0x21, 0x00


	//----- nvinfo : EIATTR_KPARAM_INFO
	.align		4
.L_15:
        /*0048*/ 	.byte	0x04, 0x17
        /*004a*/ 	.short	(.L_17 - .L_16)
.L_16:
        /*004c*/ 	.word	0x00000000
        /*0050*/ 	.short	0x0001
        /*0052*/ 	.short	0x0008
        /*0054*/ 	.byte	0x00, 0xf5, 0x21, 0x00


	//----- nvinfo : EIATTR_KPARAM_INFO
	.align		4
.L_17:
        /*0058*/ 	.byte	0x04, 0x17
        /*005a*/ 	.short	(.L_19 - .L_18)
.L_18:
        /*005c*/ 	.word	0x00000000
        /*0060*/ 	.short	0x0000
        /*0062*/ 	.short	0x0000
        /*0064*/ 	.byte	0x00, 0xf5, 0x21, 0x00


	//----- nvinfo : EIATTR_SPARSE_MMA_MASK
	.align		4
.L_19:
        /*0068*/ 	.byte	0x03, 0x50
        /*006a*/ 	.short	0x0000


	//----- nvinfo : EIATTR_MAXREG_COUNT
	.align		4
        /*006c*/ 	.byte	0x03, 0x1b
        /*006e*/ 	.short	0x00ff


	//----- nvinfo : EIATTR_MERCURY_ISA_VERSION
	.align		4
        /*0070*/ 	.byte	0x03, 0x5f
        /*0072*/ 	.short	0x0101


	//----- nvinfo : EIATTR_VRC_CTA_INIT_COUNT
	.align		4
        /*0074*/ 	.byte	0x02, 0x4a
	.zero		1
	.zero		1


	//----- nvinfo : EIATTR_EXIT_INSTR_OFFSETS
	.align		4
        /*0078*/ 	.byte	0x04, 0x1c
        /*007a*/ 	.short	(.L_21 - .L_20)


	//   ....[0]....
.L_20:
        /*007c*/ 	.word	0x000000d0


	//   ....[1]....
        /*0080*/ 	.word	0x00000130


	//----- nvinfo : EIATTR_CBANK_PARAM_SIZE
	.align		4
.L_21:
        /*0084*/ 	.byte	0x03, 0x19
        /*0086*/ 	.short	0x0024


	//----- nvinfo : EIATTR_PARAM_CBANK
	.align		4
        /*0088*/ 	.byte	0x04, 0x0a
        /*008a*/ 	.short	(.L_23 - .L_22)
	.align		4
.L_22:
        /*008c*/ 	.word	index@(.nv.constant0._Z27matmul_tiled_student_kernelPKfS0_Pfiii)
        /*0090*/ 	.short	0x0380
        /*0092*/ 	.short	0x0024


	//----- nvinfo : EIATTR_SW_WAR
	.align		4
.L_23:
        /*0094*/ 	.byte	0x04, 0x36
        /*0096*/ 	.short	(.L_25 - .L_24)
.L_24:
        /*0098*/ 	.word	0x00000008
.L_25:


//--------------------- .nv.callgraph             --------------------------
	.section	.nv.callgraph,"",@"SHT_CUDA_CALLGRAPH"
	.align	4
	.sectionentsize	8
	.align		4
        /*0000*/ 	.word	0x00000000
	.align		4
        /*0004*/ 	.word	0xffffffff
	.align		4
        /*0008*/ 	.word	0x00000000
	.align		4
        /*000c*/ 	.word	0xfffffffe
	.align		4
        /*0010*/ 	.word	0x00000000
	.align		4
        /*0014*/ 	.word	0xfffffffd
	.align		4
        /*0018*/ 	.word	0x00000000
	.align		4
        /*001c*/ 	.word	0xfffffffc


//--------------------- .text._Z27matmul_tiled_student_kernelPKfS0_Pfiii --------------------------
	.section	.text._Z27matmul_tiled_student_kernelPKfS0_Pfiii,"ax",@progbits
	.align	128
        .global         _Z27matmul_tiled_student_kernelPKfS0_Pfiii
        .type           _Z27matmul_tiled_student_kernelPKfS0_Pfiii,@function
        .size           _Z27matmul_tiled_student_kernelPKfS0_Pfiii,(.L_x_1 - _Z27matmul_tiled_student_kernelPKfS0_Pfiii)
        .other          _Z27matmul_tiled_student_kernelPKfS0_Pfiii,@"STO_CUDA_ENTRY STV_DEFAULT"
_Z27matmul_tiled_student_kernelPKfS0_Pfiii:
.text._Z27matmul_tiled_student_kernelPKfS0_Pfiii:
[----:B------:R-:W-:Y:S01]  /*0000*/  LDC R1, c[0x0][0x37c] ;  /* 0x0000df00ff017b82 */ /* 0x000fe20000000800 */
[----:B------:R-:W0:Y:S07]  /*0010*/  S2R R2, SR_TID.X ;  /* 0x0000000000027919 */ /* 0x000e2e0000002100 */
[----:B------:R-:W1:Y:S01]  /*0020*/  LDC R0, c[0x0][0x364] ;  /* 0x0000d900ff007b82 */ /* 0x000e620000000800 */
[----:B------:R-:W2:Y:S01]  /*0030*/  LDCU UR6, c[0x0][0x3a0] ;  /* 0x00007400ff0677ac */ /* 0x000ea20008000800 */
[----:B------:R-:W1:Y:S01]  /*0040*/  S2R R3, SR_TID.Y ;  /* 0x0000000000037919 */ /* 0x000e620000002200 */
[----:B------:R-:W3:Y:S05]  /*0050*/  LDCU UR7, c[0x0][0x398] ;  /* 0x00007300ff0777ac */ /* 0x000eea0008000800 */
[----:B------:R-:W0:Y:S08]  /*0060*/  S2UR UR5, SR_CTAID.X ;  /* 0x00000000000579c3 */ /* 0x000e300000002500 */
[----:B------:R-:W0:Y:S08]  /*0070*/  LDC R5, c[0x0][0x360] ;  /* 0x0000d800ff057b82 */ /* 0x000e300000000800 */
[----:B------:R-:W1:Y:S01]  /*0080*/  S2UR UR4, SR_CTAID.Y ;  /* 0x00000000000479c3 */ /* 0x000e620000002600 */
[----:B0-----:R-:W-:-:S05]  /*0090*/  IMAD R5, R5, UR5, R2 ;  /* 0x0000000505057c24 */ /* 0x001fca000f8e0202 */
[----:B--2---:R-:W-:Y:S01]  /*00a0*/  ISETP.GE.AND P0, PT, R5, UR6, PT ;  /* 0x0000000605007c0c */ /* 0x004fe2000bf06270 */
[----:B-1----:R-:W-:-:S05]  /*00b0*/  IMAD R0, R0, UR4, R3 ;  /* 0x0000000400007c24 */ /* 0x002fca000f8e0203 */
[----:B---3--:R-:W-:-:S13]  /*00c0*/  ISETP.GE.OR P0, PT, R0, UR7, P0 ;  /* 0x0000000700007c0c */ /* 0x008fda0008706670 */
[----:B------:R-:W-:Y:S05]  /*00d0*/  @P0 EXIT ;  /* 0x000000000000094d */ /* 0x000fea0003800000 */
[----:B------:R-:W0:Y:S01]  /*00e0*/  LDC.64 R2, c[0x0][0x390] ;  /* 0x0000e400ff027b82 */ /* 0x000e220000000a00 */
[----:B------:R-:W1:Y:S01]  /*00f0*/  LDCU.64 UR4, c[0x0][0x358] ;  /* 0x00006b00ff0477ac */ /* 0x000e620008000a00 */
[----:B------:R-:W-:-:S04]  /*0100*/  IMAD R5, R0, UR6, R5 ;  /* 0x0000000600057c24 */ /* 0x000fc8000f8e0205 */
[----:B0-----:R-:W-:-:S05]  /*0110*/  IMAD.WIDE R2, R5, 0x4, R2 ;  /* 0x0000000405027825 */ /* 0x001fca00078e0202 */
[----:B-1----:R-:W-:Y:S01]  /*0120*/  STG.E desc[UR4][R2.64], RZ ;  /* 0x000000ff02007986 */ /* 0x002fe2000c101904 */
[----:B------:R-:W-:Y:S05]  /*0130*/  EXIT ;  /* 0x000000000000794d */ /* 0x000fea0003800000 */
.L_x_0:
[----:B------:R-:W-:-:S00]  /*0140*/  BRA `(.L_x_0) ;  /* 0xfffffffc00fc7947 */ /* 0x000fc0000383ffff */
[----:B------:R-:W-:-:S00]  /*0150*/  NOP ;  /* 0x0000000000007918 */ /* 0x000fc00000000000 */
        /* <DEDUP_REMOVED lines=10> */
.L_x_1:


//--------------------- .nv.shared.reserved.0     --------------------------
	.section	.nv.shared.reserved.0,"aw",@nobits
	.weak		__nv_reservedSMEM_offset_0_alias
	.size		__nv_reservedSMEM_offset_0_alias, 0, 64
	.other		__nv_reservedSMEM_offset_0_alias,@"STO_CUDA_RESERVED_SHARED STV_DEFAULT"
__nv_reservedSMEM_offset_0_alias:
	.zero		0
	.zero		64


//--------------------- .nv.constant0._Z27matmul_tiled_student_kernelPKfS0_Pfiii --------------------------
	.section	.nv.constant0._Z27matmul_tiled_student_kernelPKfS0_Pfiii,"a",@progbits
	.sectionflags	@""
	.align	4
.nv.constant0._Z27matmul_tiled_student_kernelPKfS0_Pfiii:
	.zero		932


//--------------------- SYMBOLS --------------------------

	.type		.nv.reservedSmem.offset0,@object
	.size		.nv.reservedSmem.offset0,0x4
